//
// Generated by NVIDIA NVVM Compiler
//
// Compiler Build ID: CL-36424714
// Cuda compilation tools, release 13.0, V13.0.88
// Based on NVVM 20.0.0
//

.version 9.0
.target sm_100
.address_size 64

	// .globl	_Z20k_compact_trim_atomsiiPjS_PiS_
// _ZZ20k_compact_trim_atomsiiPjS_PiS_E12ixn_j_buffer has been demoted
// _ZZ20k_compact_trim_atomsiiPjS_PiS_E10sync_start has been demoted

.visible .entry _Z20k_compact_trim_atomsiiPjS_PiS_(
	.param .u32 _Z20k_compact_trim_atomsiiPjS_PiS__param_0,
	.param .u32 _Z20k_compact_trim_atomsiiPjS_PiS__param_1,
	.param .u64 .ptr .align 1 _Z20k_compact_trim_atomsiiPjS_PiS__param_2,
	.param .u64 .ptr .align 1 _Z20k_compact_trim_atomsiiPjS_PiS__param_3,
	.param .u64 .ptr .align 1 _Z20k_compact_trim_atomsiiPjS_PiS__param_4,
	.param .u64 .ptr .align 1 _Z20k_compact_trim_atomsiiPjS_PiS__param_5
)
{
	.reg .pred 	%p<33>;
	.reg .b32 	%r<164>;
	.reg .b64 	%rd<43>;
	// demoted variable
	.shared .align 4 .b8 _ZZ20k_compact_trim_atomsiiPjS_PiS_E12ixn_j_buffer[256];
	// demoted variable
	.shared .align 4 .b8 _ZZ20k_compact_trim_atomsiiPjS_PiS_E10sync_start[4];
	ld.param.u32 	%r52, [_Z20k_compact_trim_atomsiiPjS_PiS__param_0];
	ld.param.u32 	%r53, [_Z20k_compact_trim_atomsiiPjS_PiS__param_1];
	ld.param.u64 	%rd5, [_Z20k_compact_trim_atomsiiPjS_PiS__param_2];
	ld.param.u64 	%rd6, [_Z20k_compact_trim_atomsiiPjS_PiS__param_3];
	ld.param.u64 	%rd7, [_Z20k_compact_trim_atomsiiPjS_PiS__param_4];
	ld.param.u64 	%rd8, [_Z20k_compact_trim_atomsiiPjS_PiS__param_5];
	cvta.to.global.u64 	%rd1, %rd5;
	cvta.to.global.u64 	%rd2, %rd8;
	cvta.to.global.u64 	%rd3, %rd7;
	cvta.to.global.u64 	%rd4, %rd6;
	mov.u32 	%r1, %tid.x;
	shl.b32 	%r54, %r1, 2;
	mov.u32 	%r55, _ZZ20k_compact_trim_atomsiiPjS_PiS_E12ixn_j_buffer;
	add.s32 	%r2, %r55, %r54;
	st.shared.u32 	[%r2], %r52;
	st.shared.u32 	[%r2+128], %r52;
	and.b32  	%r3, %r1, 31;
	mov.b32 	%r56, -1;
	shl.b32 	%r57, %r56, %r3;
	not.b32 	%r4, %r57;
	mov.u32 	%r5, %ctaid.x;
	setp.lt.s32 	%p1, %r53, 1;
	@%p1 bra 	$L__BB0_41;
	mul.lo.s32 	%r60, %r5, %r53;
	shl.b32 	%r6, %r60, 5;
	and.b32  	%r7, %r53, 3;
	setp.lt.u32 	%p2, %r53, 4;
	mov.b32 	%r157, 0;
	mov.u32 	%r161, %r157;
	@%p2 bra 	$L__BB0_28;
	and.b32  	%r157, %r53, 2147483644;
	neg.s32 	%r150, %r157;
	add.s32 	%r62, %r1, %r6;
	add.s32 	%r149, %r62, 64;
	mov.b32 	%r161, 0;
$L__BB0_3:
	add.s32 	%r63, %r149, -64;
	mul.wide.u32 	%rd9, %r63, 4;
	add.s64 	%rd10, %rd1, %rd9;
	ld.global.nc.u32 	%r14, [%rd10];
	setp.ge.s32 	%p3, %r14, %r52;
	setp.lt.s32 	%p4, %r14, %r52;
	mov.b32 	%r64, -1;
	vote.sync.ballot.b32 	%r15, %p4, %r64;
	@%p3 bra 	$L__BB0_5;
	and.b32  	%r65, %r15, %r4;
	popc.b32 	%r66, %r65;
	add.s32 	%r67, %r66, %r161;
	shl.b32 	%r68, %r67, 2;
	add.s32 	%r70, %r55, %r68;
	st.shared.u32 	[%r70], %r14;
$L__BB0_5:
	popc.b32 	%r71, %r15;
	add.s32 	%r152, %r71, %r161;
	setp.lt.s32 	%p6, %r152, 33;
	@%p6 bra 	$L__BB0_9;
	setp.ne.s32 	%p7, %r3, 0;
	@%p7 bra 	$L__BB0_8;
	atom.global.add.u32 	%r72, [%rd4], 1;
	st.volatile.shared.u32 	[_ZZ20k_compact_trim_atomsiiPjS_PiS_E10sync_start], %r72;
$L__BB0_8:
	bar.warp.sync 	-1;
	ld.volatile.shared.u32 	%r73, [_ZZ20k_compact_trim_atomsiiPjS_PiS_E10sync_start];
	mul.wide.s32 	%rd11, %r73, 4;
	add.s64 	%rd12, %rd3, %rd11;
	st.global.u32 	[%rd12], %r5;
	ld.shared.u32 	%r74, [%r2];
	ld.volatile.shared.u32 	%r75, [_ZZ20k_compact_trim_atomsiiPjS_PiS_E10sync_start];
	shl.b32 	%r76, %r75, 5;
	add.s32 	%r77, %r76, %r1;
	mul.wide.u32 	%rd13, %r77, 4;
	add.s64 	%rd14, %rd2, %rd13;
	st.global.u32 	[%rd14], %r74;
	ld.shared.u32 	%r78, [%r2+128];
	st.shared.u32 	[%r2], %r78;
	st.shared.u32 	[%r2+128], %r52;
	add.s32 	%r152, %r152, -32;
$L__BB0_9:
	add.s32 	%r79, %r149, -32;
	mul.wide.u32 	%rd15, %r79, 4;
	add.s64 	%rd16, %rd1, %rd15;
	ld.global.nc.u32 	%r19, [%rd16];
	setp.ge.s32 	%p8, %r19, %r52;
	setp.lt.s32 	%p9, %r19, %r52;
	mov.b32 	%r80, -1;
	vote.sync.ballot.b32 	%r20, %p9, %r80;
	@%p8 bra 	$L__BB0_11;
	and.b32  	%r81, %r20, %r4;
	popc.b32 	%r82, %r81;
	add.s32 	%r83, %r82, %r152;
	shl.b32 	%r84, %r83, 2;
	add.s32 	%r86, %r55, %r84;
	st.shared.u32 	[%r86], %r19;
$L__BB0_11:
	popc.b32 	%r87, %r20;
	add.s32 	%r153, %r87, %r152;
	setp.lt.s32 	%p11, %r153, 33;
	@%p11 bra 	$L__BB0_15;
	setp.ne.s32 	%p12, %r3, 0;
	@%p12 bra 	$L__BB0_14;
	atom.global.add.u32 	%r88, [%rd4], 1;
	st.volatile.shared.u32 	[_ZZ20k_compact_trim_atomsiiPjS_PiS_E10sync_start], %r88;
$L__BB0_14:
	bar.warp.sync 	-1;
	ld.volatile.shared.u32 	%r89, [_ZZ20k_compact_trim_atomsiiPjS_PiS_E10sync_start];
	mul.wide.s32 	%rd17, %r89, 4;
	add.s64 	%rd18, %rd3, %rd17;
	st.global.u32 	[%rd18], %r5;
	ld.shared.u32 	%r90, [%r2];
	ld.volatile.shared.u32 	%r91, [_ZZ20k_compact_trim_atomsiiPjS_PiS_E10sync_start];
	shl.b32 	%r92, %r91, 5;
	add.s32 	%r93, %r92, %r1;
	mul.wide.u32 	%rd19, %r93, 4;
	add.s64 	%rd20, %rd2, %rd19;
	st.global.u32 	[%rd20], %r90;
	ld.shared.u32 	%r94, [%r2+128];
	st.shared.u32 	[%r2], %r94;
	st.shared.u32 	[%r2+128], %r52;
	add.s32 	%r153, %r153, -32;
$L__BB0_15:
	mul.wide.u32 	%rd21, %r149, 4;
	add.s64 	%rd22, %rd1, %rd21;
	ld.global.nc.u32 	%r24, [%rd22];
	setp.ge.s32 	%p13, %r24, %r52;
	setp.lt.s32 	%p14, %r24, %r52;
	mov.b32 	%r95, -1;
	vote.sync.ballot.b32 	%r25, %p14, %r95;
	@%p13 bra 	$L__BB0_17;
	and.b32  	%r96, %r25, %r4;
	popc.b32 	%r97, %r96;
	add.s32 	%r98, %r97, %r153;
	shl.b32 	%r99, %r98, 2;
	add.s32 	%r101, %r55, %r99;
	st.shared.u32 	[%r101], %r24;
$L__BB0_17:
	popc.b32 	%r102, %r25;
	add.s32 	%r154, %r102, %r153;
	setp.lt.s32 	%p16, %r154, 33;
	@%p16 bra 	$L__BB0_21;
	setp.ne.s32 	%p17, %r3, 0;
	@%p17 bra 	$L__BB0_20;
	atom.global.add.u32 	%r103, [%rd4], 1;
	st.volatile.shared.u32 	[_ZZ20k_compact_trim_atomsiiPjS_PiS_E10sync_start], %r103;
$L__BB0_20:
	bar.warp.sync 	-1;
	ld.volatile.shared.u32 	%r104, [_ZZ20k_compact_trim_atomsiiPjS_PiS_E10sync_start];
	mul.wide.s32 	%rd23, %r104, 4;
	add.s64 	%rd24, %rd3, %rd23;
	st.global.u32 	[%rd24], %r5;
	ld.shared.u32 	%r105, [%r2];
	ld.volatile.shared.u32 	%r106, [_ZZ20k_compact_trim_atomsiiPjS_PiS_E10sync_start];
	shl.b32 	%r107, %r106, 5;
	add.s32 	%r108, %r107, %r1;
	mul.wide.u32 	%rd25, %r108, 4;
	add.s64 	%rd26, %rd2, %rd25;
	st.global.u32 	[%rd26], %r105;
	ld.shared.u32 	%r109, [%r2+128];
	st.shared.u32 	[%r2], %r109;
	st.shared.u32 	[%r2+128], %r52;
	add.s32 	%r154, %r154, -32;
$L__BB0_21:
	add.s32 	%r110, %r149, 32;
	mul.wide.u32 	%rd27, %r110, 4;
	add.s64 	%rd28, %rd1, %rd27;
	ld.global.nc.u32 	%r29, [%rd28];
	setp.ge.s32 	%p18, %r29, %r52;
	setp.lt.s32 	%p19, %r29, %r52;
	mov.b32 	%r111, -1;
	vote.sync.ballot.b32 	%r30, %p19, %r111;
	@%p18 bra 	$L__BB0_23;
	and.b32  	%r112, %r30, %r4;
	popc.b32 	%r113, %r112;
	add.s32 	%r114, %r113, %r154;
	shl.b32 	%r115, %r114, 2;
	add.s32 	%r117, %r55, %r115;
	st.shared.u32 	[%r117], %r29;
$L__BB0_23:
	popc.b32 	%r118, %r30;
	add.s32 	%r161, %r118, %r154;
	setp.lt.s32 	%p21, %r161, 33;
	@%p21 bra 	$L__BB0_27;
	setp.ne.s32 	%p22, %r3, 0;
	@%p22 bra 	$L__BB0_26;
	atom.global.add.u32 	%r119, [%rd4], 1;
	st.volatile.shared.u32 	[_ZZ20k_compact_trim_atomsiiPjS_PiS_E10sync_start], %r119;
$L__BB0_26:
	bar.warp.sync 	-1;
	ld.volatile.shared.u32 	%r120, [_ZZ20k_compact_trim_atomsiiPjS_PiS_E10sync_start];
	mul.wide.s32 	%rd29, %r120, 4;
	add.s64 	%rd30, %rd3, %rd29;
	st.global.u32 	[%rd30], %r5;
	ld.shared.u32 	%r121, [%r2];
	ld.volatile.shared.u32 	%r122, [_ZZ20k_compact_trim_atomsiiPjS_PiS_E10sync_start];
	shl.b32 	%r123, %r122, 5;
	add.s32 	%r124, %r123, %r1;
	mul.wide.u32 	%rd31, %r124, 4;
	add.s64 	%rd32, %rd2, %rd31;
	st.global.u32 	[%rd32], %r121;
	ld.shared.u32 	%r125, [%r2+128];
	st.shared.u32 	[%r2], %r125;
	st.shared.u32 	[%r2+128], %r52;
	add.s32 	%r161, %r161, -32;
$L__BB0_27:
	add.s32 	%r150, %r150, 4;
	add.s32 	%r149, %r149, 128;
	setp.ne.s32 	%p23, %r150, 0;
	@%p23 bra 	$L__BB0_3;
$L__BB0_28:
	setp.eq.s32 	%p24, %r7, 0;
	@%p24 bra 	$L__BB0_37;
	add.s32 	%r126, %r1, %r6;
	shl.b32 	%r127, %r157, 5;
	add.s32 	%r160, %r126, %r127;
	neg.s32 	%r159, %r7;
$L__BB0_30:
	.pragma "nounroll";
	mul.wide.u32 	%rd33, %r160, 4;
	add.s64 	%rd34, %rd1, %rd33;
	ld.global.nc.u32 	%r44, [%rd34];
	setp.ge.s32 	%p25, %r44, %r52;
	setp.lt.s32 	%p26, %r44, %r52;
	mov.b32 	%r128, -1;
	vote.sync.ballot.b32 	%r45, %p26, %r128;
	@%p25 bra 	$L__BB0_32;
	and.b32  	%r129, %r45, %r4;
	popc.b32 	%r130, %r129;
	add.s32 	%r131, %r130, %r161;
	shl.b32 	%r132, %r131, 2;
	add.s32 	%r134, %r55, %r132;
	st.shared.u32 	[%r134], %r44;
$L__BB0_32:
	popc.b32 	%r135, %r45;
	add.s32 	%r161, %r135, %r161;
	setp.lt.s32 	%p28, %r161, 33;
	@%p28 bra 	$L__BB0_36;
	setp.ne.s32 	%p29, %r3, 0;
	@%p29 bra 	$L__BB0_35;
	atom.global.add.u32 	%r136, [%rd4], 1;
	st.volatile.shared.u32 	[_ZZ20k_compact_trim_atomsiiPjS_PiS_E10sync_start], %r136;
$L__BB0_35:
	bar.warp.sync 	-1;
	ld.volatile.shared.u32 	%r137, [_ZZ20k_compact_trim_atomsiiPjS_PiS_E10sync_start];
	mul.wide.s32 	%rd35, %r137, 4;
	add.s64 	%rd36, %rd3, %rd35;
	st.global.u32 	[%rd36], %r5;
	ld.shared.u32 	%r138, [%r2];
	ld.volatile.shared.u32 	%r139, [_ZZ20k_compact_trim_atomsiiPjS_PiS_E10sync_start];
	shl.b32 	%r140, %r139, 5;
	add.s32 	%r141, %r140, %r1;
	mul.wide.u32 	%rd37, %r141, 4;
	add.s64 	%rd38, %rd2, %rd37;
	st.global.u32 	[%rd38], %r138;
	ld.shared.u32 	%r142, [%r2+128];
	st.shared.u32 	[%r2], %r142;
	st.shared.u32 	[%r2+128], %r52;
	add.s32 	%r161, %r161, -32;
$L__BB0_36:
	add.s32 	%r160, %r160, 32;
	add.s32 	%r159, %r159, 1;
	setp.ne.s32 	%p30, %r159, 0;
	@%p30 bra 	$L__BB0_30;
$L__BB0_37:
	setp.lt.s32 	%p31, %r161, 1;
	@%p31 bra 	$L__BB0_41;
	setp.ne.s32 	%p32, %r3, 0;
	@%p32 bra 	$L__BB0_40;
	atom.global.add.u32 	%r143, [%rd4], 1;
	st.volatile.shared.u32 	[_ZZ20k_compact_trim_atomsiiPjS_PiS_E10sync_start], %r143;
$L__BB0_40:
	bar.warp.sync 	-1;
	ld.volatile.shared.u32 	%r144, [_ZZ20k_compact_trim_atomsiiPjS_PiS_E10sync_start];
	mul.wide.s32 	%rd39, %r144, 4;
	add.s64 	%rd40, %rd3, %rd39;
	st.global.u32 	[%rd40], %r5;
	ld.shared.u32 	%r145, [%r2];
	ld.volatile.shared.u32 	%r146, [_ZZ20k_compact_trim_atomsiiPjS_PiS_E10sync_start];
	shl.b32 	%r147, %r146, 5;
	add.s32 	%r148, %r147, %r1;
	mul.wide.u32 	%rd41, %r148, 4;
	add.s64 	%rd42, %rd2, %rd41;
	st.global.u32 	[%rd42], %r145;
$L__BB0_41:
	ret;

}


// ===== COMPILED SASS (sm_100) =====

	.target	sm_100

	.elftype	@"ET_EXEC"


//--------------------- .note.nv.tkinfo           --------------------------
	.section	.note.nv.tkinfo,"",@"SHT_NOTE"
	.sectionflags	@"SHF_NOTE_NV_TKINFO"
	.tkinfo
        /*0018*/ 	.word	0x00000002
        /*0030*/ 	.string	""
        /*0030*/ 	.string	"ptxas"
        /*0030*/ 	.string	"Cuda compilation tools, release 13.0, V13.0.88"
        /*0030*/ 	.string	"Build cuda_13.0.r13.0/compiler.36424714_0"
        /*0030*/ 	.string	"-arch sm_100 -m 64 "



//--------------------- .note.nv.cuinfo           --------------------------
	.section	.note.nv.cuinfo,"",@"SHT_NOTE"
	.sectionflags	@"SHF_NOTE_NV_CUINFO"
        /*0018*/ 	.short	0x0002
        /*001a*/ 	.short	0x0064
        /*001c*/ 	.short	0x0082
	.zero		2


//--------------------- .nv.info                  --------------------------
	.section	.nv.info,"",@"SHT_CUDA_INFO"
	.align	4


	//----- nvinfo : EIATTR_REGCOUNT
	.align		4
        /*0000*/ 	.byte	0x04, 0x2f
        /*0002*/ 	.short	(.L_1 - .L_0)
	.align		4
.L_0:
        /*0004*/ 	.word	index@(_Z20k_compact_trim_atomsiiPjS_PiS_)
        /*0008*/ 	.word	0x0000001c


	//----- nvinfo : EIATTR_FRAME_SIZE
	.align		4
.L_1:
        /*000c*/ 	.byte	0x04, 0x11
        /*000e*/ 	.short	(.L_3 - .L_2)
	.align		4
.L_2:
        /*0010*/ 	.word	index@(_Z20k_compact_trim_atomsiiPjS_PiS_)
        /*0014*/ 	.word	0x00000000


	//----- nvinfo : EIATTR_MIN_STACK_SIZE
	.align		4
.L_3:
        /*0018*/ 	.byte	0x04, 0x12
        /*001a*/ 	.short	(.L_5 - .L_4)
	.align		4
.L_4:
        /*001c*/ 	.word	index@(_Z20k_compact_trim_atomsiiPjS_PiS_)
        /*0020*/ 	.word	0x00000000
.L_5:


//--------------------- .nv.compat                --------------------------
	.section	.nv.compat,"",@"SHT_CUDA_COMPAT_INFO"
	.align	4
        /*0000*/ 	.byte	0x02, 0x09, 0x00, 0x00, 0x02, 0x02, 0x01, 0x00, 0x02, 0x05, 0x05, 0x00, 0x03, 0x07, 0x01, 0x01
        /*0010*/ 	.byte	0x02, 0x03, 0x00, 0x00, 0x02, 0x06, 0x01, 0x00, 0x04, 0x0b, 0x08, 0x00, 0x09, 0x00, 0x00, 0x00
        /*0020*/ 	.byte	0x00, 0x00, 0x00, 0x00


//--------------------- .nv.info._Z20k_compact_trim_atomsiiPjS_PiS_ --------------------------
	.section	.nv.info._Z20k_compact_trim_atomsiiPjS_PiS_,"",@"SHT_CUDA_INFO"
	.sectionflags	@""
	.align	4


	//----- nvinfo : EIATTR_CUDA_API_VERSION
	.align		4
        /*0000*/ 	.byte	0x04, 0x37
        /*0002*/ 	.short	(.L_7 - .L_6)
.L_6:
        /*0004*/ 	.word	0x00000082


	//----- nvinfo : EIATTR_KPARAM_INFO
	.align		4
.L_7:
        /*0008*/ 	.byte	0x04, 0x17
        /*000a*/ 	.short	(.L_9 - .L_8)
.L_8:
        /*000c*/ 	.word	0x00000000
        /*0010*/ 	.short	0x0005
        /*0012*/ 	.short	0x0020
        /*0014*/ 	.byte	0x00, 0xf5, 0x21, 0x00


	//----- nvinfo : EIATTR_KPARAM_INFO
	.align		4
.L_9:
        /*0018*/ 	.byte	0x04, 0x17
        /*001a*/ 	.short	(.L_11 - .L_10)
.L_10:
        /*001c*/ 	.word	0x00000000
        /*0020*/ 	.short	0x0004
        /*0022*/ 	.short	0x0018
        /*0024*/ 	.byte	0x00, 0xf5, 0x21, 0x00


	//----- nvinfo : EIATTR_KPARAM_INFO
	.align		4
.L_11:
        /*0028*/ 	.byte	0x04, 0x17
        /*002a*/ 	.short	(.L_13 - .L_12)
.L_12:
        /*002c*/ 	.word	0x00000000
        /*0030*/ 	.short	0x0003
        /*0032*/ 	.short	0x0010
        /*0034*/ 	.byte	0x00, 0xf5, 0x21, 0x00


	//----- nvinfo : EIATTR_KPARAM_INFO
	.align		4
.L_13:
        /*0038*/ 	.byte	0x04, 0x17
        /*003a*/ 	.short	(.L_15 - .L_14)
.L_14:
        /*003c*/ 	.word	0x00000000
        /*0040*/ 	.short	0x0002
        /*0042*/ 	.short	0x0008
        /*0044*/ 	.byte	0x00, 0xf5, 0x21, 0x00


	//----- nvinfo : EIATTR_KPARAM_INFO
	.align		4
.L_15:
        /*0048*/ 	.byte	0x04, 0x17
        /*004a*/ 	.short	(.L_17 - .L_16)
.L_16:
        /*004c*/ 	.word	0x00000000
        /*0050*/ 	.short	0x0001
        /*0052*/ 	.short	0x0004
        /*0054*/ 	.byte	0x00, 0xf0, 0x11, 0x00


	//----- nvinfo : EIATTR_KPARAM_INFO
	.align		4
.L_17:
        /*0058*/ 	.byte	0x04, 0x17
        /*005a*/ 	.short	(.L_19 - .L_18)
.L_18:
        /*005c*/ 	.word	0x00000000
        /*0060*/ 	.short	0x0000
        /*0062*/ 	.short	0x0000
        /*0064*/ 	.byte	0x00, 0xf0, 0x11, 0x00


	//----- nvinfo : EIATTR_SPARSE_MMA_MASK
	.align		4
.L_19:
        /*0068*/ 	.byte	0x03, 0x50
        /*006a*/ 	.short	0x0000


	//----- nvinfo : EIATTR_MAXREG_COUNT
	.align		4
        /*006c*/ 	.byte	0x03, 0x1b
        /*006e*/ 	.short	0x00ff


	//----- nvinfo : EIATTR_MERCURY_ISA_VERSION
	.align		4
        /*0070*/ 	.byte	0x03, 0x5f
        /*0072*/ 	.short	0x0101


	//----- nvinfo : EIATTR_INT_WARP_WIDE_INSTR_OFFSETS
	.align		4
        /*0074*/ 	.byte	0x04, 0x31
        /*0076*/ 	.short	(.L_21 - .L_20)


	//   ....[0]....
.L_20:
        /*0078*/ 	.word	0x00000340


	//   ....[1]....
        /*007c*/ 	.word	0x00000400


	//   ....[2]....
        /*0080*/ 	.word	0x00000670


	//   ....[3]....
        /*0084*/ 	.word	0x00000730


	//   ....[4]....
        /*0088*/ 	.word	0x00000990


	//   ....[5]....
        /*008c*/ 	.word	0x00000a50


	//   ....[6]....
        /*0090*/ 	.word	0x00000cc0


	//   ....[7]....
        /*0094*/ 	.word	0x00000d80


	//   ....[8]....
        /*0098*/ 	.word	0x000010b0


	//   ....[9]....
        /*009c*/ 	.word	0x00001170


	//   ....[10]....
        /*00a0*/ 	.word	0x00001330


	//   ....[11]....
        /*00a4*/ 	.word	0x000013f0


	//----- nvinfo : EIATTR_COOP_GROUP_MASK_REGIDS
	.align		4
.L_21:
        /*00a8*/ 	.byte	0x04, 0x29
        /*00aa*/ 	.short	(.L_23 - .L_22)


	//   ....[0]....
.L_22:
        /*00ac*/ 	.word	0xffffffff


	//   ....[1]....
        /*00b0*/ 	.word	0xffffffff


	//   ....[2]....
        /*00b4*/ 	.word	0xffffffff


	//   ....[3]....
        /*00b8*/ 	.word	0xffffffff


	//   ....[4]....
        /*00bc*/ 	.word	0xffffffff


	//   ....[5]....
        /*00c0*/ 	.word	0xffffffff


	//   ....[6]....
        /*00c4*/ 	.word	0xffffffff


	//   ....[7]....
        /*00c8*/ 	.word	0xffffffff


	//   ....[8]....
        /*00cc*/ 	.word	0xffffffff


	//   ....[9]....
        /*00d0*/ 	.word	0xffffffff


	//   ....[10]....
        /*00d4*/ 	.word	0xffffffff


	//----- nvinfo : EIATTR_COOP_GROUP_INSTR_OFFSETS
	.align		4
.L_23:
        /*00d8*/ 	.byte	0x04, 0x28
        /*00da*/ 	.short	(.L_25 - .L_24)


	//   ....[0]....
.L_24:
        /*00dc*/ 	.word	0x00000250


	//   ....[1]....
        /*00e0*/ 	.word	0x00000460


	//   ....[2]....
        /*00e4*/ 	.word	0x00000590


	//   ....[3]....
        /*00e8*/ 	.word	0x00000790


	//   ....[4]....
        /*00ec*/ 	.word	0x000008b0


	//   ....[5]....
        /*00f0*/ 	.word	0x00000ab0


	//   ....[6]....
        /*00f4*/ 	.word	0x00000be0


	//   ....[7]....
        /*00f8*/ 	.word	0x00000de0


	//   ....[8]....
        /*00fc*/ 	.word	0x00000fc0


	//   ....[9]....
        /*0100*/ 	.word	0x000011d0


	//   ....[10]....
        /*0104*/ 	.word	0x00001450


	//----- nvinfo : EIATTR_VRC_CTA_INIT_COUNT
	.align		4
.L_25:
        /*0108*/ 	.byte	0x02, 0x4a
	.zero		1
	.zero		1


	//----- nvinfo : EIATTR_EXIT_INSTR_OFFSETS
	.align		4
        /*010c*/ 	.byte	0x04, 0x1c
        /*010e*/ 	.short	(.L_27 - .L_26)


	//   ....[0]....
.L_26:
        /*0110*/ 	.word	0x000000a0


	//   ....[1]....
        /*0114*/ 	.word	0x000012e0


	//   ....[2]....
        /*0118*/ 	.word	0x00001510


	//----- nvinfo : EIATTR_CRS_STACK_SIZE
	.align		4
.L_27:
        /*011c*/ 	.byte	0x04, 0x1e
        /*011e*/ 	.short	(.L_29 - .L_28)
.L_28:
        /*0120*/ 	.word	0x00000000


	//----- nvinfo : EIATTR_CBANK_PARAM_SIZE
	.align		4
.L_29:
        /*0124*/ 	.byte	0x03, 0x19
        /*0126*/ 	.short	0x0028


	//----- nvinfo : EIATTR_PARAM_CBANK
	.align		4
        /*0128*/ 	.byte	0x04, 0x0a
        /*012a*/ 	.short	(.L_31 - .L_30)
	.align		4
.L_30:
        /*012c*/ 	.word	index@(.nv.constant0._Z20k_compact_trim_atomsiiPjS_PiS_)
        /*0130*/ 	.short	0x0380
        /*0132*/ 	.short	0x0028


	//----- nvinfo : EIATTR_SW_WAR
	.align		4
.L_31:
        /*0134*/ 	.byte	0x04, 0x36
        /*0136*/ 	.short	(.L_33 - .L_32)
.L_32:
        /*0138*/ 	.word	0x00000008
.L_33:


//--------------------- .nv.callgraph             --------------------------
	.section	.nv.callgraph,"",@"SHT_CUDA_CALLGRAPH"
	.align	4
	.sectionentsize	8
	.align		4
        /*0000*/ 	.word	0x00000000
	.align		4
        /*0004*/ 	.word	0xffffffff
	.align		4
        /*0008*/ 	.word	0x00000000
	.align		4
        /*000c*/ 	.word	0xfffffffe
	.align		4
        /*0010*/ 	.word	0x00000000
	.align		4
        /*0014*/ 	.word	0xfffffffd
	.align		4
        /*0018*/ 	.word	0x00000000
	.align		4
        /*001c*/ 	.word	0xfffffffc


//--------------------- .text._Z20k_compact_trim_atomsiiPjS_PiS_ --------------------------
	.section	.text._Z20k_compact_trim_atomsiiPjS_PiS_,"ax",@progbits
	.align	128
        .global         _Z20k_compact_trim_atomsiiPjS_PiS_
        .type           _Z20k_compact_trim_atomsiiPjS_PiS_,@function
        .size           _Z20k_compact_trim_atomsiiPjS_PiS_,(.L_x_22 - _Z20k_compact_trim_atomsiiPjS_PiS_)
        .other          _Z20k_compact_trim_atomsiiPjS_PiS_,@"STO_CUDA_ENTRY STV_DEFAULT"
_Z20k_compact_trim_atomsiiPjS_PiS_:
.text._Z20k_compact_trim_atomsiiPjS_PiS_:
[----:B------:R-:W-:Y:S01]  /*0000*/  LDC R1, c[0x0][0x37c] ;  /* 0x0000df00ff017b82 */ /* 0x000fe20000000800 */
[----:B------:R-:W0:Y:S07]  /*0010*/  S2R R0, SR_TID.X ;  /* 0x0000000000007919 */ /* 0x000e2e0000002100 */
[----:B------:R-:W1:Y:S01]  /*0020*/  LDC.64 R16, c[0x0][0x380] ;  /* 0x0000e000ff107b82 */ /* 0x000e620000000a00 */
[----:B------:R-:W-:-:S07]  /*0030*/  UMOV UR4, 0x400 ;  /* 0x0000040000047882 */ /* 0x000fce0000000000 */
[----:B------:R-:W2:Y:S01]  /*0040*/  S2UR UR5, SR_CgaCtaId ;  /* 0x00000000000579c3 */ /* 0x000ea20000008800 */
[----:B-1----:R-:W-:Y:S01]  /*0050*/  ISETP.GE.AND P0, PT, R17, 0x1, PT ;  /* 0x000000011100780c */ /* 0x002fe20003f06270 */
[----:B--2---:R-:W-:-:S06]  /*0060*/  ULEA UR4, UR5, UR4, 0x18 ;  /* 0x0000000405047291 */ /* 0x004fcc000f8ec0ff */
[----:B0-----:R-:W-:-:S05]  /*0070*/  LEA R3, R0, UR4, 0x2 ;  /* 0x0000000400037c11 */ /* 0x001fca000f8e10ff */
[----:B------:R0:W-:Y:S04]  /*0080*/  STS [R3], R16 ;  /* 0x0000001003007388 */ /* 0x0001e80000000800 */
[----:B------:R0:W-:Y:S01]  /*0090*/  STS [R3+0x80], R16 ;  /* 0x0000801003007388 */ /* 0x0001e20000000800 */
[----:B------:R-:W-:Y:S05]  /*00a0*/  @!P0 EXIT ;  /* 0x000000000000894d */ /* 0x000fea0003800000 */
[----:B------:R-:W1:Y:S01]  /*00b0*/  S2R R2, SR_CTAID.X ;  /* 0x0000000000027919 */ /* 0x000e620000002500 */
[C---:B------:R-:W-:Y:S01]  /*00c0*/  ISETP.GE.U32.AND P0, PT, R17.reuse, 0x4, PT ;  /* 0x000000041100780c */ /* 0x040fe20003f06070 */
[----:B------:R-:W-:Y:S01]  /*00d0*/  IMAD.MOV.U32 R7, RZ, RZ, -0x1 ;  /* 0xffffffffff077424 */ /* 0x000fe200078e00ff */
[----:B------:R-:W-:Y:S01]  /*00e0*/  LOP3.LUT R4, R0, 0x1f, RZ, 0xc0, !PT ;  /* 0x0000001f00047812 */ /* 0x000fe200078ec0ff */
[----:B------:R-:W2:Y:S01]  /*00f0*/  LDCU.64 UR6, c[0x0][0x358] ;  /* 0x00006b00ff0677ac */ /* 0x000ea20008000a00 */
[----:B------:R-:W-:Y:S01]  /*0100*/  LOP3.LUT R5, R17, 0x3, RZ, 0xc0, !PT ;  /* 0x0000000311057812 */ /* 0x000fe200078ec0ff */
[----:B------:R-:W-:Y:S01]  /*0110*/  IMAD.MOV.U32 R6, RZ, RZ, RZ ;  /* 0x000000ffff067224 */ /* 0x000fe200078e00ff */
[----:B------:R-:W-:Y:S01]  /*0120*/  SHF.L.U32 R7, R7, R4, RZ ;  /* 0x0000000407077219 */ /* 0x000fe200000006ff */
[----:B------:R-:W-:Y:S02]  /*0130*/  IMAD.MOV.U32 R22, RZ, RZ, RZ ;  /* 0x000000ffff167224 */ /* 0x000fe400078e00ff */
[----:B-1----:R-:W-:-:S04]  /*0140*/  IMAD R9, R2, R17, RZ ;  /* 0x0000001102097224 */ /* 0x002fc800078e02ff */
[----:B--2---:R-:W-:Y:S05]  /*0150*/  @!P0 BRA `(.L_x_0) ;  /* 0x0000000c00608947 */ /* 0x004fea0003800000 */
[----:B------:R-:W1:Y:S01]  /*0160*/  LDC R8, c[0x0][0x380] ;  /* 0x0000e000ff087b82 */ /* 0x000e620000000800 */
[----:B------:R-:W-:Y:S01]  /*0170*/  LOP3.LUT R6, R17, 0x7ffffffc, RZ, 0xc0, !PT ;  /* 0x7ffffffc11067812 */ /* 0x000fe200078ec0ff */
[----:B------:R-:W-:Y:S02]  /*0180*/  IMAD R21, R9, 0x20, R0 ;  /* 0x0000002009157824 */ /* 0x000fe400078e0200 */
[----:B------:R-:W-:Y:S02]  /*0190*/  IMAD.MOV.U32 R22, RZ, RZ, RZ ;  /* 0x000000ffff167224 */ /* 0x000fe400078e00ff */
[----:B------:R-:W-:Y:S02]  /*01a0*/  VIADD R21, R21, 0x40 ;  /* 0x0000004015157836 */ /* 0x000fe40000000000 */
[----:B------:R-:W2:Y:S01]  /*01b0*/  LDC.64 R10, c[0x0][0x398] ;  /* 0x0000e600ff0a7b82 */ /* 0x000ea20000000a00 */
[----:B------:R-:W-:-:S07]  /*01c0*/  IMAD.MOV R20, RZ, RZ, -R6 ;  /* 0x000000ffff147224 */ /* 0x000fce00078e0a06 */
[----:B------:R-:W3:Y:S08]  /*01d0*/  LDC.64 R12, c[0x0][0x3a0] ;  /* 0x0000e800ff0c7b82 */ /* 0x000ef00000000a00 */
[----:B------:R-:W4:Y:S02]  /*01e0*/  LDC.64 R14, c[0x0][0x388] ;  /* 0x0000e200ff0e7b82 */ /* 0x000f240000000a00 */
.L_x_13:
[----:B----4-:R-:W-:-:S04]  /*01f0*/  VIADD R17, R21, 0xffffffc0 ;  /* 0xffffffc015117836 */ /* 0x010fc80000000000 */
[----:B0---4-:R-:W-:-:S06]  /*0200*/  IMAD.WIDE.U32 R16, R17, 0x4, R14 ;  /* 0x0000000411107825 */ /* 0x011fcc00078e000e */
[----:B------:R-:W1:Y:S01]  /*0210*/  LDG.E.CONSTANT R17, desc[UR6][R16.64] ;  /* 0x0000000610117981 */ /* 0x000e62000c1e9900 */
[----:B------:R-:W-:Y:S01]  /*0220*/  VIADD R20, R20, 0x4 ;  /* 0x0000000414147836 */ /* 0x000fe20000000000 */
[CC--:B-1----:R-:W-:Y:S02]  /*0230*/  ISETP.GE.AND P0, PT, R17.reuse, R8.reuse, PT ;  /* 0x000000081100720c */ /* 0x0c2fe40003f06270 */
[----:B------:R-:W-:-:S11]  /*0240*/  ISETP.GE.AND P1, PT, R17, R8, PT ;  /* 0x000000081100720c */ /* 0x000fd60003f26270 */
[----:B------:R-:W-:Y:S02]  /*0250*/  VOTE.ANY R24, PT, !P0 ;  /* 0x0000000000187806 */ /* 0x000fe400040e0100 */
[----:B------:R-:W-:Y:S02]  /*0260*/  ISETP.NE.AND P0, PT, R20, RZ, PT ;  /* 0x000000ff1400720c */ /* 0x000fe40003f05270 */
[----:B------:R-:W-:Y:S01]  /*0270*/  @!P1 LOP3.LUT R18, R24, R7, RZ, 0x30, !PT ;  /* 0x0000000718129212 */ /* 0x000fe200078e30ff */
[----:B------:R-:W-:Y:S08]  /*0280*/  POPC R23, R24 ;  /* 0x0000001800177309 */ /* 0x000ff00000000000 */
[----:B------:R-:W0:Y:S02]  /*0290*/  @!P1 POPC R19, R18 ;  /* 0x0000001200139309 */ /* 0x000e240000000000 */
[----:B0-----:R-:W-:-:S02]  /*02a0*/  @!P1 IMAD.IADD R19, R19, 0x1, R22 ;  /* 0x0000000113139824 */ /* 0x001fc400078e0216 */
[----:B------:R-:W-:-:S03]  /*02b0*/  IMAD.IADD R22, R23, 0x1, R22 ;  /* 0x0000000117167824 */ /* 0x000fc600078e0216 */
[----:B------:R-:W-:-:S05]  /*02c0*/  @!P1 LEA R19, R19, UR4, 0x2 ;  /* 0x0000000413139c11 */ /* 0x000fca000f8e10ff */
[----:B------:R0:W-:Y:S01]  /*02d0*/  @!P1 STS [R19], R17 ;  /* 0x0000001113009388 */ /* 0x0001e20000000800 */
[----:B------:R-:W-:-:S13]  /*02e0*/  ISETP.GE.AND P1, PT, R22, 0x21, PT ;  /* 0x000000211600780c */ /* 0x000fda0003f26270 */
[----:B0-----:R-:W-:Y:S05]  /*02f0*/  @!P1 BRA `(.L_x_1) ;  /* 0x0000000000909947 */ /* 0x001fea0003800000 */
[----:B------:R-:W-:Y:S01]  /*0300*/  ISETP.NE.AND P1, PT, R4, RZ, PT ;  /* 0x000000ff0400720c */ /* 0x000fe20003f25270 */
[----:B------:R-:W-:-:S12]  /*0310*/  BSSY.RECONVERGENT B0, `(.L_x_2) ;  /* 0x0000012000007945 */ /* 0x000fd80003800200 */
[----:B------:R-:W-:Y:S05]  /*0320*/  @P1 BRA `(.L_x_3) ;  /* 0x0000000000401947 */ /* 0x000fea0003800000 */
[----:B------:R-:W0:Y:S01]  /*0330*/  S2R R18, SR_LANEID ;  /* 0x0000000000127919 */ /* 0x000e220000000000 */
[----:B------:R-:W-:Y:S01]  /*0340*/  VOTEU.ANY UR4, UPT, PT ;  /* 0x0000000000047886 */ /* 0x000fe200038e0100 */
[----:B------:R-:W1:Y:S01]  /*0350*/  LDC.64 R16, c[0x0][0x390] ;  /* 0x0000e400ff107b82 */ /* 0x000e620000000a00 */
[----:B------:R-:W0:Y:S08]  /*0360*/  FLO.U32 R23, UR4 ;  /* 0x0000000400177d00 */ /* 0x000e3000080e0000 */
[----:B------:R-:W1:Y:S01]  /*0370*/  POPC R19, UR4 ;  /* 0x0000000400137d09 */ /* 0x000e620008000000 */
[----:B0-----:R-:W-:-:S13]  /*0380*/  ISETP.EQ.U32.AND P1, PT, R23, R18, PT ;  /* 0x000000121700720c */ /* 0x001fda0003f22070 */
[----:B-1----:R-:W4:Y:S01]  /*0390*/  @P1 ATOMG.E.ADD.STRONG.GPU PT, R16, desc[UR6][R16.64], R19 ;  /* 0x80000013101019a8 */ /* 0x002f2200081ef106 */
[----:B------:R-:W0:Y:S01]  /*03a0*/  S2UR UR5, SR_CgaCtaId ;  /* 0x00000000000579c3 */ /* 0x000e220000008800 */
[----:B------:R-:W1:Y:S02]  /*03b0*/  S2R R24, SR_LTMASK ;  /* 0x0000000000187919 */ /* 0x000e640000003900 */
[----:B-1----:R-:W-:Y:S01]  /*03c0*/  LOP3.LUT R24, R24, UR4, RZ, 0xc0, !PT ;  /* 0x0000000418187c12 */ /* 0x002fe2000f8ec0ff */
[----:B------:R-:W-:Y:S02]  /*03d0*/  UMOV UR4, 0x400 ;  /* 0x0000040000047882 */ /* 0x000fe40000000000 */
[----:B0-----:R-:W-:Y:S01]  /*03e0*/  ULEA UR4, UR5, UR4, 0x18 ;  /* 0x0000000405047291 */ /* 0x001fe2000f8ec0ff */
[----:B------:R-:W0:Y:S01]  /*03f0*/  POPC R25, R24 ;  /* 0x0000001800197309 */ /* 0x000e220000000000 */
[----:B----4-:R-:W0:Y:S02]  /*0400*/  SHFL.IDX PT, R18, R16, R23, 0x1f ;  /* 0x00001f1710127589 */ /* 0x010e2400000e0000 */
[----:B0-----:R-:W-:-:S05]  /*0410*/  IMAD.IADD R18, R18, 0x1, R25 ;  /* 0x0000000112127824 */ /* 0x001fca00078e0219 */
[----:B------:R0:W-:Y:S03]  /*0420*/  STS [UR4+0x100], R18 ;  /* 0x00010012ff007988 */ /* 0x0001e60008000804 */
.L_x_3:
[----:B------:R-:W-:Y:S05]  /*0430*/  BSYNC.RECONVERGENT B0 ;  /* 0x0000000000007941 */ /* 0x000fea0003800200 */
.L_x_2:
[----:B------:R-:W1:Y:S01]  /*0440*/  S2UR UR5, SR_CgaCtaId ;  /* 0x00000000000579c3 */ /* 0x000e620000008800 */
[----:B------:R-:W-:Y:S01]  /*0450*/  UMOV UR4, 0x400 ;  /* 0x0000040000047882 */ /* 0x000fe20000000000 */
[----:B------:R-:W-:Y:S01]  /*0460*/  NOP ;  /* 0x0000000000007918 */ /* 0x000fe20000000000 */
[----:B------:R-:W4:Y:S01]  /*0470*/  LDS R24, [R3+0x80] ;  /* 0x0000800003187984 */ /* 0x000f220000000800 */
[----:B------:R-:W-:-:S03]  /*0480*/  VIADD R22, R22, 0xffffffe0 ;  /* 0xffffffe016167836 */ /* 0x000fc60000000000 */
[----:B------:R-:W-:Y:S01]  /*0490*/  LDS R23, [R3] ;  /* 0x0000000003177984 */ /* 0x000fe20000000800 */
[----:B-1----:R-:W-:-:S09]  /*04a0*/  ULEA UR4, UR5, UR4, 0x18 ;  /* 0x0000000405047291 */ /* 0x002fd2000f8ec0ff */
[----:B------:R-:W0:Y:S04]  /*04b0*/  LDS R19, [UR4+0x100] ;  /* 0x00010004ff137984 */ /* 0x000e280008000800 */
[----:B------:R-:W1:Y:S04]  /*04c0*/  LDS R17, [UR4+0x100] ;  /* 0x00010004ff117984 */ /* 0x000e680008000800 */
[----:B------:R0:W-:Y:S04]  /*04d0*/  STS [R3+0x80], R8 ;  /* 0x0000800803007388 */ /* 0x0001e80000000800 */
[----:B----4-:R4:W-:Y:S01]  /*04e0*/  STS [R3], R24 ;  /* 0x0000001803007388 */ /* 0x0109e20000000800 */
[----:B0-2---:R-:W-:-:S04]  /*04f0*/  IMAD.WIDE R18, R19, 0x4, R10 ;  /* 0x0000000413127825 */ /* 0x005fc800078e020a */
[----:B-1----:R-:W-:Y:S01]  /*0500*/  IMAD R17, R17, 0x20, R0 ;  /* 0x0000002011117824 */ /* 0x002fe200078e0200 */
[----:B------:R4:W-:Y:S03]  /*0510*/  STG.E desc[UR6][R18.64], R2 ;  /* 0x0000000212007986 */ /* 0x0009e6000c101906 */
[----:B---3--:R-:W-:-:S05]  /*0520*/  IMAD.WIDE.U32 R16, R17, 0x4, R12 ;  /* 0x0000000411107825 */ /* 0x008fca00078e000c */
[----:B------:R4:W-:Y:S02]  /*0530*/  STG.E desc[UR6][R16.64], R23 ;  /* 0x0000001710007986 */ /* 0x0009e4000c101906 */
.L_x_1:
[----:B----4-:R-:W-:-:S05]  /*0540*/  IADD3 R17, PT, PT, R21, -0x20, RZ ;  /* 0xffffffe015117810 */ /* 0x010fca0007ffe0ff */
[----:B------:R-:W-:-:S06]  /*0550*/  IMAD.WIDE.U32 R16, R17, 0x4, R14 ;  /* 0x0000000411107825 */ /* 0x000fcc00078e000e */
[----:B------:R-:W4:Y:S02]  /*0560*/  LDG.E.CONSTANT R17, desc[UR6][R16.64] ;  /* 0x0000000610117981 */ /* 0x000f24000c1e9900 */
[CC--:B----4-:R-:W-:Y:S02]  /*0570*/  ISETP.GE.AND P1, PT, R17.reuse, R8.reuse, PT ;  /* 0x000000081100720c */ /* 0x0d0fe40003f26270 */
[----:B------:R-:W-:-:S11]  /*0580*/  ISETP.GE.AND P2, PT, R17, R8, PT ;  /* 0x000000081100720c */ /* 0x000fd60003f46270 */
[----:B------:R-:W-:-:S04]  /*0590*/  VOTE.ANY R24, PT, !P1 ;  /* 0x0000000000187806 */ /* 0x000fc800048e0100 */
[----:B------:R-:W-:Y:S01]  /*05a0*/  @!P2 LOP3.LUT R18, R24, R7, RZ, 0x30, !PT ;  /* 0x000000071812a212 */ /* 0x000fe200078e30ff */
[----:B------:R-:W-:Y:S08]  /*05b0*/  POPC R23, R24 ;  /* 0x0000001800177309 */ /* 0x000ff00000000000 */
[----:B------:R-:W0:Y:S02]  /*05c0*/  @!P2 POPC R19, R18 ;  /* 0x000000120013a309 */ /* 0x000e240000000000 */
[----:B0-----:R-:W-:-:S02]  /*05d0*/  @!P2 IMAD.IADD R19, R19, 0x1, R22 ;  /* 0x000000011313a824 */ /* 0x001fc400078e0216 */
[----:B------:R-:W-:-:S03]  /*05e0*/  IMAD.IADD R22, R23, 0x1, R22 ;  /* 0x0000000117167824 */ /* 0x000fc600078e0216 */
[----:B------:R-:W-:Y:S02]  /*05f0*/  @!P2 LEA R19, R19, UR4, 0x2 ;  /* 0x000000041313ac11 */ /* 0x000fe4000f8e10ff */
[----:B------:R-:W-:-:S03]  /*0600*/  ISETP.GE.AND P1, PT, R22, 0x21, PT ;  /* 0x000000211600780c */ /* 0x000fc60003f26270 */
[----:B------:R0:W-:Y:S10]  /*0610*/  @!P2 STS [R19], R17 ;  /* 0x000000111300a388 */ /* 0x0001f40000000800 */
        /* <DEDUP_REMOVED lines=20> */
.L_x_6:
[----:B------:R-:W-:Y:S05]  /*0760*/  BSYNC.RECONVERGENT B0 ;  /* 0x0000000000007941 */ /* 0x000fea0003800200 */
.L_x_5:
[----:B------:R-:W1:Y:S01]  /*0770*/  S2UR UR5, SR_CgaCtaId ;  /* 0x00000000000579c3 */ /* 0x000e620000008800 */
[----:B------:R-:W-:Y:S01]  /*0780*/  UMOV UR4, 0x400 ;  /* 0x0000040000047882 */ /* 0x000fe20000000000 */
[----:B------:R-:W-:Y:S01]  /*0790*/  NOP ;  /* 0x0000000000007918 */ /* 0x000fe20000000000 */
[----:B------:R-:W4:Y:S01]  /*07a0*/  LDS R24, [R3+0x80] ;  /* 0x0000800003187984 */ /* 0x000f220000000800 */
[----:B------:R-:W-:-:S03]  /*07b0*/  VIADD R22, R22, 0xffffffe0 ;  /* 0xffffffe016167836 */ /* 0x000fc60000000000 */
[----:B------:R-:W-:Y:S01]  /*07c0*/  LDS R23, [R3] ;  /* 0x0000000003177984 */ /* 0x000fe20000000800 */
[----:B-1----:R-:W-:-:S09]  /*07d0*/  ULEA UR4, UR5, UR4, 0x18 ;  /* 0x0000000405047291 */ /* 0x002fd2000f8ec0ff */
[----:B------:R-:W2:Y:S04]  /*07e0*/  LDS R17, [UR4+0x100] ;  /* 0x00010004ff117984 */ /* 0x000ea80008000800 */
[----:B------:R-:W1:Y:S04]  /*07f0*/  LDS R19, [UR4+0x100] ;  /* 0x00010004ff137984 */ /* 0x000e680008000800 */
[----:B------:R0:W-:Y:S04]  /*0800*/  STS [R3+0x80], R8 ;  /* 0x0000800803007388 */ /* 0x0001e80000000800 */
[----:B----4-:R4:W-:Y:S01]  /*0810*/  STS [R3], R24 ;  /* 0x0000001803007388 */ /* 0x0109e20000000800 */
[----:B--2---:R-:W-:-:S04]  /*0820*/  IMAD.WIDE R16, R17, 0x4, R10 ;  /* 0x0000000411107825 */ /* 0x004fc800078e020a */
[----:B-1----:R-:W-:Y:S01]  /*0830*/  IMAD R19, R19, 0x20, R0 ;  /* 0x0000002013137824 */ /* 0x002fe200078e0200 */
[----:B------:R4:W-:Y:S03]  /*0840*/  STG.E desc[UR6][R16.64], R2 ;  /* 0x0000000210007986 */ /* 0x0009e6000c101906 */
[----:B0--3--:R-:W-:-:S05]  /*0850*/  IMAD.WIDE.U32 R18, R19, 0x4, R12 ;  /* 0x0000000413127825 */ /* 0x009fca00078e000c */
[----:B------:R4:W-:Y:S02]  /*0860*/  STG.E desc[UR6][R18.64], R23 ;  /* 0x0000001712007986 */ /* 0x0009e4000c101906 */
.L_x_4:
[----:B----4-:R-:W-:-:S06]  /*0870*/  IMAD.WIDE.U32 R16, R21, 0x4, R14 ;  /* 0x0000000415107825 */ /* 0x010fcc00078e000e */
        /* <DEDUP_REMOVED lines=32> */
.L_x_9:
[----:B------:R-:W-:Y:S05]  /*0a80*/  BSYNC.RECONVERGENT B0 ;  /* 0x0000000000007941 */ /* 0x000fea0003800200 */
.L_x_8:
        /* <DEDUP_REMOVED lines=16> */
.L_x_7:
[----:B----4-:R-:W-:-:S05]  /*0b90*/  IADD3 R17, PT, PT, R21, 0x20, RZ ;  /* 0x0000002015117810 */ /* 0x010fca0007ffe0ff */
        /* <DEDUP_REMOVED lines=33> */
.L_x_12:
[----:B------:R-:W-:Y:S05]  /*0db0*/  BSYNC.RECONVERGENT B0 ;  /* 0x0000000000007941 */ /* 0x000fea0003800200 */
.L_x_11:
        /* <DEDUP_REMOVED lines=16> */
.L_x_10:
[----:B------:R-:W-:Y:S01]  /*0ec0*/  VIADD R21, R21, 0x80 ;  /* 0x0000008015157836 */ /* 0x000fe20000000000 */
[----:B------:R-:W-:Y:S06]  /*0ed0*/  @P0 BRA `(.L_x_13) ;  /* 0xfffffff000c40947 */ /* 0x000fec000383ffff */
.L_x_0:
[----:B------:R-:W-:-:S13]  /*0ee0*/  ISETP.NE.AND P0, PT, R5, RZ, PT ;  /* 0x000000ff0500720c */ /* 0x000fda0003f05270 */
[----:B------:R-:W-:Y:S05]  /*0ef0*/  @!P0 BRA `(.L_x_14) ;  /* 0x0000000000f48947 */ /* 0x000fea0003800000 */
[----:B------:R-:W1:Y:S01]  /*0f00*/  LDC R8, c[0x0][0x380] ;  /* 0x0000e000ff087b82 */ /* 0x000e620000000800 */
[----:B------:R-:W-:Y:S02]  /*0f10*/  IMAD R9, R9, 0x20, R0 ;  /* 0x0000002009097824 */ /* 0x000fe400078e0200 */
[----:B------:R-:W-:Y:S02]  /*0f20*/  IMAD.MOV R5, RZ, RZ, -R5 ;  /* 0x000000ffff057224 */ /* 0x000fe400078e0a05 */
[----:B------:R-:W-:-:S03]  /*0f30*/  IMAD R9, R6, 0x20, R9 ;  /* 0x0000002006097824 */ /* 0x000fc600078e0209 */
[----:B------:R-:W0:Y:S08]  /*0f40*/  LDC.64 R14, c[0x0][0x398] ;  /* 0x0000e600ff0e7b82 */ /* 0x000e300000000a00 */
[----:B---3--:R-:W3:Y:S08]  /*0f50*/  LDC.64 R12, c[0x0][0x3a0] ;  /* 0x0000e800ff0c7b82 */ /* 0x008ef00000000a00 */
[----:B--2---:R-:W2:Y:S02]  /*0f60*/  LDC.64 R10, c[0x0][0x388] ;  /* 0x0000e200ff0a7b82 */ /* 0x004ea40000000a00 */
.L_x_18:
[----:B0-2-4-:R-:W-:-:S06]  /*0f70*/  IMAD.WIDE.U32 R16, R9, 0x4, R10 ;  /* 0x0000000409107825 */ /* 0x015fcc00078e000a */
        /* <DEDUP_REMOVED lines=9> */
[----:B0-----:R-:W-:Y:S01]  /*1010*/  @!P1 IADD3 R19, PT, PT, R19, R22, RZ ;  /* 0x0000001613139210 */ /* 0x001fe20007ffe0ff */
        /* <DEDUP_REMOVED lines=14> */
[----:B-1----:R-:W2:Y:S01]  /*1100*/  @P1 ATOMG.E.ADD.STRONG.GPU PT, R17, desc[UR6][R16.64], R19 ;  /* 0x80000013101119a8 */ /* 0x002ea200081ef106 */
[----:B------:R-:W0:Y:S01]  /*1110*/  S2UR UR5, SR_CgaCtaId ;  /* 0x00000000000579c3 */ /* 0x000e220000008800 */
[----:B------:R-:W1:Y:S02]  /*1120*/  S2R R20, SR_LTMASK ;  /* 0x0000000000147919 */ /* 0x000e640000003900 */
[----:B-1----:R-:W-:Y:S01]  /*1130*/  LOP3.LUT R20, R20, UR4, RZ, 0xc0, !PT ;  /* 0x0000000414147c12 */ /* 0x002fe2000f8ec0ff */
[----:B------:R-:W-:Y:S02]  /*1140*/  UMOV UR4, 0x400 ;  /* 0x0000040000047882 */ /* 0x000fe40000000000 */
[----:B0-----:R-:W-:Y:S01]  /*1150*/  ULEA UR4, UR5, UR4, 0x18 ;  /* 0x0000000405047291 */ /* 0x001fe2000f8ec0ff */
[----:B------:R-:W0:Y:S01]  /*1160*/  POPC R21, R20 ;  /* 0x0000001400157309 */ /* 0x000e220000000000 */
[----:B--2---:R-:W0:Y:S02]  /*1170*/  SHFL.IDX PT, R6, R17, R18, 0x1f ;  /* 0x00001f1211067589 */ /* 0x004e2400000e0000 */
[----:B0-----:R-:W-:-:S05]  /*1180*/  IMAD.IADD R6, R6, 0x1, R21 ;  /* 0x0000000106067824 */ /* 0x001fca00078e0215 */
[----:B------:R0:W-:Y:S03]  /*1190*/  STS [UR4+0x100], R6 ;  /* 0x00010006ff007988 */ /* 0x0001e60008000804 */
.L_x_17:
[----:B------:R-:W-:Y:S05]  /*11a0*/  BSYNC.RECONVERGENT B0 ;  /* 0x0000000000007941 */ /* 0x000fea0003800200 */
.L_x_16:
[----:B------:R-:W1:Y:S01]  /*11b0*/  S2UR UR5, SR_CgaCtaId ;  /* 0x00000000000579c3 */ /* 0x000e620000008800 */
[----:B------:R-:W-:Y:S01]  /*11c0*/  UMOV UR4, 0x400 ;  /* 0x0000040000047882 */ /* 0x000fe20000000000 */
[----:B------:R-:W-:Y:S01]  /*11d0*/  NOP ;  /* 0x0000000000007918 */ /* 0x000fe20000000000 */
[----:B0-----:R-:W0:Y:S01]  /*11e0*/  LDS R6, [R3+0x80] ;  /* 0x0000800003067984 */ /* 0x001e220000000800 */
[----:B------:R-:W-:-:S03]  /*11f0*/  VIADD R22, R22, 0xffffffe0 ;  /* 0xffffffe016167836 */ /* 0x000fc60000000000 */
[----:B------:R-:W-:Y:S01]  /*1200*/  LDS R21, [R3] ;  /* 0x0000000003157984 */ /* 0x000fe20000000800 */
[----:B-1----:R-:W-:-:S09]  /*1210*/  ULEA UR4, UR5, UR4, 0x18 ;  /* 0x0000000405047291 */ /* 0x002fd2000f8ec0ff */
[----:B------:R-:W1:Y:S04]  /*1220*/  LDS R17, [UR4+0x100] ;  /* 0x00010004ff117984 */ /* 0x000e680008000800 */
[----:B------:R-:W2:Y:S04]  /*1230*/  LDS R19, [UR4+0x100] ;  /* 0x00010004ff137984 */ /* 0x000ea80008000800 */
[----:B------:R4:W-:Y:S04]  /*1240*/  STS [R3+0x80], R8 ;  /* 0x0000800803007388 */ /* 0x0009e80000000800 */
[----:B0-----:R4:W-:Y:S01]  /*1250*/  STS [R3], R6 ;  /* 0x0000000603007388 */ /* 0x0019e20000000800 */
[----:B-1----:R-:W-:-:S04]  /*1260*/  IMAD.WIDE R16, R17, 0x4, R14 ;  /* 0x0000000411107825 */ /* 0x002fc800078e020e */
[----:B--2---:R-:W-:Y:S01]  /*1270*/  IMAD R19, R19, 0x20, R0 ;  /* 0x0000002013137824 */ /* 0x004fe200078e0200 */
[----:B------:R4:W-:Y:S03]  /*1280*/  STG.E desc[UR6][R16.64], R2 ;  /* 0x0000000210007986 */ /* 0x0009e6000c101906 */
[----:B---3--:R-:W-:-:S05]  /*1290*/  IMAD.WIDE.U32 R18, R19, 0x4, R12 ;  /* 0x0000000413127825 */ /* 0x008fca00078e000c */
[----:B------:R4:W-:Y:S02]  /*12a0*/  STG.E desc[UR6][R18.64], R21 ;  /* 0x0000001512007986 */ /* 0x0009e4000c101906 */
.L_x_15:
[----:B------:R-:W-:Y:S01]  /*12b0*/  VIADD R9, R9, 0x20 ;  /* 0x0000002009097836 */ /* 0x000fe20000000000 */
[----:B------:R-:W-:Y:S06]  /*12c0*/  @P0 BRA `(.L_x_18) ;  /* 0xfffffffc00280947 */ /* 0x000fec000383ffff */
.L_x_14:
[----:B------:R-:W-:-:S13]  /*12d0*/  ISETP.GE.AND P0, PT, R22, 0x1, PT ;  /* 0x000000011600780c */ /* 0x000fda0003f06270 */
[----:B------:R-:W-:Y:S05]  /*12e0*/  @!P0 EXIT ;  /* 0x000000000000894d */ /* 0x000fea0003800000 */
[----:B------:R-:W-:Y:S01]  /*12f0*/  ISETP.NE.AND P0, PT, R4, RZ, PT ;  /* 0x000000ff0400720c */ /* 0x000fe20003f05270 */
[----:B------:R-:W-:-:S12]  /*1300*/  BSSY.RECONVERGENT B0, `(.L_x_19) ;  /* 0x0000012000007945 */ /* 0x000fd80003800200 */
[----:B------:R-:W-:Y:S05]  /*1310*/  @P0 BRA `(.L_x_20) ;  /* 0x0000000000400947 */ /* 0x000fea0003800000 */
[----:B------:R-:W1:Y:S01]  /*1320*/  S2R R9, SR_LANEID ;  /* 0x0000000000097919 */ /* 0x000e620000000000 */
[----:B------:R-:W-:Y:S01]  /*1330*/  VOTEU.ANY UR4, UPT, PT ;  /* 0x0000000000047886 */ /* 0x000fe200038e0100 */
[----:B------:R-:W5:Y:S01]  /*1340*/  LDC.64 R4, c[0x0][0x390] ;  /* 0x0000e400ff047b82 */ /* 0x000f620000000a00 */
[----:B----4-:R-:W1:Y:S08]  /*1350*/  FLO.U32 R8, UR4 ;  /* 0x0000000400087d00 */ /* 0x010e7000080e0000 */
[----:B------:R-:W5:Y:S01]  /*1360*/  POPC R7, UR4 ;  /* 0x0000000400077d09 */ /* 0x000f620008000000 */
[----:B-1----:R-:W-:-:S13]  /*1370*/  ISETP.EQ.U32.AND P0, PT, R8, R9, PT ;  /* 0x000000090800720c */ /* 0x002fda0003f02070 */
[----:B-----5:R-:W4:Y:S01]  /*1380*/  @P0 ATOMG.E.ADD.STRONG.GPU PT, R5, desc[UR6][R4.64], R7 ;  /* 0x80000007040509a8 */ /* 0x020f2200081ef106 */
[----:B------:R-:W1:Y:S01]  /*1390*/  S2UR UR5, SR_CgaCtaId ;  /* 0x00000000000579c3 */ /* 0x000e620000008800 */
[----:B------:R-:W5:Y:S02]  /*13a0*/  S2R R9, SR_LTMASK ;  /* 0x0000000000097919 */ /* 0x000f640000003900 */
[----:B-----5:R-:W-:Y:S01]  /*13b0*/  LOP3.LUT R9, R9, UR4, RZ, 0xc0, !PT ;  /* 0x0000000409097c12 */ /* 0x020fe2000f8ec0ff */
[----:B------:R-:W-:Y:S02]  /*13c0*/  UMOV UR4, 0x400 ;  /* 0x0000040000047882 */ /* 0x000fe40000000000 */
[----:B-1----:R-:W-:-:S03]  /*13d0*/  ULEA UR4, UR5, UR4, 0x18 ;  /* 0x0000000405047291 */ /* 0x002fc6000f8ec0ff */
[----:B------:R-:W1:Y:S01]  /*13e0*/  POPC R9, R9 ;  /* 0x0000000900097309 */ /* 0x000e620000000000 */
[----:B----4-:R-:W1:Y:S02]  /*13f0*/  SHFL.IDX PT, R6, R5, R8, 0x1f ;  /* 0x00001f0805067589 */ /* 0x010e6400000e0000 */
[----:B-1----:R-:W-:-:S05]  /*1400*/  IMAD.IADD R6, R6, 0x1, R9 ;  /* 0x0000000106067824 */ /* 0x002fca00078e0209 */
[----:B------:R1:W-:Y:S02]  /*1410*/  STS [UR4+0x100], R6 ;  /* 0x00010006ff007988 */ /* 0x0003e40008000804 */
.L_x_20:
[----:B------:R-:W-:Y:S05]  /*1420*/  BSYNC.RECONVERGENT B0 ;  /* 0x0000000000007941 */ /* 0x000fea0003800200 */
.L_x_19:
[----:B------:R-:W5:Y:S01]  /*1430*/  S2UR UR5, SR_CgaCtaId ;  /* 0x00000000000579c3 */ /* 0x000f620000008800 */
[----:B------:R-:W-:Y:S01]  /*1440*/  UMOV UR4, 0x400 ;  /* 0x0000040000047882 */ /* 0x000fe20000000000 */
[----:B------:R-:W-:Y:S01]  /*1450*/  NOP ;  /* 0x0000000000007918 */ /* 0x000fe20000000000 */
[----:B0---4-:R-:W-:Y:S05]  /*1460*/  LDS R3, [R3] ;  /* 0x0000000003037984 */ /* 0x011fea0000000800 */
[----:B------:R-:W0:Y:S08]  /*1470*/  LDC.64 R4, c[0x0][0x398] ;  /* 0x0000e600ff047b82 */ /* 0x000e300000000a00 */
[----:B-1----:R-:W1:Y:S01]  /*1480*/  LDC.64 R6, c[0x0][0x3a0] ;  /* 0x0000e800ff067b82 */ /* 0x002e620000000a00 */
[----:B-----5:R-:W-:-:S09]  /*1490*/  ULEA UR4, UR5, UR4, 0x18 ;  /* 0x0000000405047291 */ /* 0x020fd2000f8ec0ff */
[----:B------:R-:W0:Y:S04]  /*14a0*/  LDS R9, [UR4+0x100] ;  /* 0x00010004ff097984 */ /* 0x000e280008000800 */
[----:B--2---:R-:W2:Y:S01]  /*14b0*/  LDS R11, [UR4+0x100] ;  /* 0x00010004ff0b7984 */ /* 0x004ea20008000800 */
[----:B0-----:R-:W-:-:S04]  /*14c0*/  IMAD.WIDE R4, R9, 0x4, R4 ;  /* 0x0000000409047825 */ /* 0x001fc800078e0204 */
[----:B--2---:R-:W-:Y:S01]  /*14d0*/  IMAD R11, R11, 0x20, R0 ;  /* 0x000000200b0b7824 */ /* 0x004fe200078e0200 */
[----:B------:R-:W-:Y:S03]  /*14e0*/  STG.E desc[UR6][R4.64], R2 ;  /* 0x0000000204007986 */ /* 0x000fe6000c101906 */
[----:B-1----:R-:W-:-:S05]  /*14f0*/  IMAD.WIDE.U32 R6, R11, 0x4, R6 ;  /* 0x000000040b067825 */ /* 0x002fca00078e0006 */
[----:B------:R-:W-:Y:S01]  /*1500*/  STG.E desc[UR6][R6.64], R3 ;  /* 0x0000000306007986 */ /* 0x000fe2000c101906 */
[----:B------:R-:W-:Y:S05]  /*1510*/  EXIT ;  /* 0x000000000000794d */ /* 0x000fea0003800000 */
.L_x_21:
[----:B------:R-:W-:-:S00]  /*1520*/  BRA `(.L_x_21) ;  /* 0xfffffffc00fc7947 */ /* 0x000fc0000383ffff */
[----:B------:R-:W-:-:S00]  /*1530*/  NOP ;  /* 0x0000000000007918 */ /* 0x000fc00000000000 */
        /* <DEDUP_REMOVED lines=12> */
.L_x_22:


//--------------------- .nv.shared._Z20k_compact_trim_atomsiiPjS_PiS_ --------------------------
	.section	.nv.shared._Z20k_compact_trim_atomsiiPjS_PiS_,"aw",@nobits
	.sectionflags	@""
	.align	4
.nv.shared._Z20k_compact_trim_atomsiiPjS_PiS_:
	.zero		1284


//--------------------- .nv.shared.reserved.0     --------------------------
	.section	.nv.shared.reserved.0,"aw",@nobits
	.weak		__nv_reservedSMEM_offset_0_alias
	.size		__nv_reservedSMEM_offset_0_alias, 0, 64
	.other		__nv_reservedSMEM_offset_0_alias,@"STO_CUDA_RESERVED_SHARED STV_DEFAULT"
__nv_reservedSMEM_offset_0_alias:
	.zero		0
	.zero		64


//--------------------- .nv.constant0._Z20k_compact_trim_atomsiiPjS_PiS_ --------------------------
	.section	.nv.constant0._Z20k_compact_trim_atomsiiPjS_PiS_,"a",@progbits
	.sectionflags	@""
	.align	4
.nv.constant0._Z20k_compact_trim_atomsiiPjS_PiS_:
	.zero		936


//--------------------- SYMBOLS --------------------------

	.type		.nv.reservedSmem.offset0,@object
	.size		.nv.reservedSmem.offset0,0x4
	.type		.nv.reservedSmem.cap,@object
	.size		.nv.reservedSmem.cap,0x4
